	.headerflags	@"EF_CUDA_TEXMODE_UNIFIED EF_CUDA_64BIT_ADDRESS EF_CUDA_ACCELERATORS EF_CUDA_SM90 EF_CUDA_VIRTUAL_SM(EF_CUDA_SM90)"
	.elftype	@"ET_EXEC"


//--------------------- .nv.info                  --------------------------
	.section	.nv.info,"",@"SHT_CUDA_INFO"
	.align	4


	//----- nvinfo : EIATTR_REGCOUNT
	.align		4
        /*0000*/ 	.byte	0x04, 0x2f
        /*0002*/ 	.short	(.L_1 - .L_0)
	.align		4
.L_0:
        /*0004*/ 	.word	index@(triton_poi_fused_cat_101)
        /*0008*/ 	.word	0x00000016


	//----- nvinfo : EIATTR_MIN_STACK_SIZE
	.align		4
.L_1:
        /*000c*/ 	.byte	0x04, 0x12
        /*000e*/ 	.short	(.L_3 - .L_2)
	.align		4
.L_2:
        /*0010*/ 	.word	index@(triton_poi_fused_cat_101)
        /*0014*/ 	.word	0x00000000


	//----- nvinfo : EIATTR_FRAME_SIZE
	.align		4
.L_3:
        /*0018*/ 	.byte	0x04, 0x11
        /*001a*/ 	.short	(.L_5 - .L_4)
	.align		4
.L_4:
        /*001c*/ 	.word	index@(triton_poi_fused_cat_101)
        /*0020*/ 	.word	0x00000000


	//----- nvinfo : EIATTR_MIN_STACK_SIZE
	.align		4
.L_5:
        /*0024*/ 	.byte	0x04, 0x12
        /*0026*/ 	.short	(.L_7 - .L_6)
	.align		4
.L_6:
        /*0028*/ 	.word	index@(triton_poi_fused_cat_101)
        /*002c*/ 	.word	0x00000000
.L_7:


//--------------------- .nv.info.triton_poi_fused_cat_101 --------------------------
	.section	.nv.info.triton_poi_fused_cat_101,"",@"SHT_CUDA_INFO"
	.sectionflags	@""
	.align	4


	//----- nvinfo : EIATTR_CUDA_API_VERSION
	.align		4
        /*0000*/ 	.byte	0x04, 0x37
        /*0002*/ 	.short	(.L_9 - .L_8)
.L_8:
        /*0004*/ 	.word	0x0000007c


	//----- nvinfo : EIATTR_KPARAM_INFO
	.align		4
.L_9:
        /*0008*/ 	.byte	0x04, 0x17
        /*000a*/ 	.short	(.L_11 - .L_10)
.L_10:
        /*000c*/ 	.word	0x00000000
        /*0010*/ 	.short	0x0005
        /*0012*/ 	.short	0x0028
        /*0014*/ 	.byte	0x00, 0xf0, 0x11, 0x00


	//----- nvinfo : EIATTR_KPARAM_INFO
	.align		4
.L_11:
        /*0018*/ 	.byte	0x04, 0x17
        /*001a*/ 	.short	(.L_13 - .L_12)
.L_12:
        /*001c*/ 	.word	0x00000000
        /*0020*/ 	.short	0x0004
        /*0022*/ 	.short	0x0020
        /*0024*/ 	.byte	0x00, 0xf4, 0x21, 0x00


	//----- nvinfo : EIATTR_KPARAM_INFO
	.align		4
.L_13:
        /*0028*/ 	.byte	0x04, 0x17
        /*002a*/ 	.short	(.L_15 - .L_14)
.L_14:
        /*002c*/ 	.word	0x00000000
        /*0030*/ 	.short	0x0003
        /*0032*/ 	.short	0x0018
        /*0034*/ 	.byte	0x00, 0xf4, 0x21, 0x00


	//----- nvinfo : EIATTR_KPARAM_INFO
	.align		4
.L_15:
        /*0038*/ 	.byte	0x04, 0x17
        /*003a*/ 	.short	(.L_17 - .L_16)
.L_16:
        /*003c*/ 	.word	0x00000000
        /*0040*/ 	.short	0x0002
        /*0042*/ 	.short	0x0010
        /*0044*/ 	.byte	0x00, 0xf4, 0x21, 0x00


	//----- nvinfo : EIATTR_KPARAM_INFO
	.align		4
.L_17:
        /*0048*/ 	.byte	0x04, 0x17
        /*004a*/ 	.short	(.L_19 - .L_18)
.L_18:
        /*004c*/ 	.word	0x00000000
        /*0050*/ 	.short	0x0001
        /*0052*/ 	.short	0x0008
        /*0054*/ 	.byte	0x00, 0xf4, 0x21, 0x00


	//----- nvinfo : EIATTR_KPARAM_INFO
	.align		4
.L_19:
        /*0058*/ 	.byte	0x04, 0x17
        /*005a*/ 	.short	(.L_21 - .L_20)
.L_20:
        /*005c*/ 	.word	0x00000000
        /*0060*/ 	.short	0x0000
        /*0062*/ 	.short	0x0000
        /*0064*/ 	.byte	0x00, 0xf4, 0x21, 0x00


	//----- nvinfo : EIATTR_SPARSE_MMA_MASK
	.align		4
.L_21:
        /*0068*/ 	.byte	0x03, 0x50
        /*006a*/ 	.short	0x0000


	//----- nvinfo : EIATTR_MAXREG_COUNT
	.align		4
        /*006c*/ 	.byte	0x03, 0x1b
        /*006e*/ 	.short	0x00ff


	//----- nvinfo : EIATTR_EXIT_INSTR_OFFSETS
	.align		4
        /*0070*/ 	.byte	0x04, 0x1c
        /*0072*/ 	.short	(.L_23 - .L_22)


	//   ....[0]....
.L_22:
        /*0074*/ 	.word	0x00000200


	//   ....[1]....
        /*0078*/ 	.word	0x00000220


	//----- nvinfo : EIATTR_REQNTID
	.align		4
.L_23:
        /*007c*/ 	.byte	0x04, 0x10
        /*007e*/ 	.short	(.L_25 - .L_24)
.L_24:
        /*0080*/ 	.word	0x00000080
        /*0084*/ 	.word	0x00000001
        /*0088*/ 	.word	0x00000001


	//----- nvinfo : EIATTR_CBANK_PARAM_SIZE
	.align		4
.L_25:
        /*008c*/ 	.byte	0x03, 0x19
        /*008e*/ 	.short	0x002c


	//----- nvinfo : EIATTR_PARAM_CBANK
	.align		4
        /*0090*/ 	.byte	0x04, 0x0a
        /*0092*/ 	.short	(.L_27 - .L_26)
	.align		4
.L_26:
        /*0094*/ 	.word	index@(.nv.constant0.triton_poi_fused_cat_101)
        /*0098*/ 	.short	0x0210
        /*009a*/ 	.short	0x002c


	//----- nvinfo : EIATTR_SW_WAR
	.align		4
.L_27:
        /*009c*/ 	.byte	0x04, 0x36
        /*009e*/ 	.short	(.L_29 - .L_28)
.L_28:
        /*00a0*/ 	.word	0x00000008
.L_29:


//--------------------- .nv.callgraph             --------------------------
	.section	.nv.callgraph,"",@"SHT_CUDA_CALLGRAPH"
	.align	4
	.sectionentsize	8
	.align		4
        /*0000*/ 	.word	0x00000000
	.align		4
        /*0004*/ 	.word	0xffffffff
	.align		4
        /*0008*/ 	.word	0x00000000
	.align		4
        /*000c*/ 	.word	0xfffffffe
	.align		4
        /*0010*/ 	.word	0x00000000
	.align		4
        /*0014*/ 	.word	0xfffffffd
	.align		4
        /*0018*/ 	.word	0x00000000
	.align		4
        /*001c*/ 	.word	0xfffffffc


//--------------------- .text.triton_poi_fused_cat_101 --------------------------
	.section	.text.triton_poi_fused_cat_101,"ax",@progbits
	.align	128
        .global         triton_poi_fused_cat_101
        .type           triton_poi_fused_cat_101,@function
        .size           triton_poi_fused_cat_101,(.L_x_1 - triton_poi_fused_cat_101)
        .other          triton_poi_fused_cat_101,@"STO_CUDA_ENTRY STV_DEFAULT"
triton_poi_fused_cat_101:
.text.triton_poi_fused_cat_101:
[----:B------:R-:W0:Y:S01]  /*0000*/  LDC R1, c[0x0][0x28] ;  /* 0x00000a00ff017b82 */ /* 0x000e220000000800 */
[----:B------:R-:W1:Y:S07]  /*0010*/  S2R R0, SR_TID.X ;  /* 0x0000000000007919 */ /* 0x000e6e0000002100 */
[----:B------:R-:W2:Y:S01]  /*0020*/  LDC.64 R8, c[0x0][0x210] ;  /* 0x00008400ff087b82 */ /* 0x000ea20000000a00 */
[----:B------:R-:W-:Y:S01]  /*0030*/  CS2R R2, SRZ ;  /* 0x0000000000027805 */ /* 0x000fe2000001ff00 */
[----:B------:R-:W-:Y:S01]  /*0040*/  ULDC.64 UR4, c[0x0][0x208] ;  /* 0x0000820000047ab9 */ /* 0x000fe20000000a00 */
[----:B------:R-:W3:Y:S05]  /*0050*/  S2R R7, SR_CTAID.X ;  /* 0x0000000000077919 */ /* 0x000eea0000002500 */
[----:B------:R-:W4:Y:S08]  /*0060*/  LDC.64 R10, c[0x0][0x218] ;  /* 0x00008600ff0a7b82 */ /* 0x000f300000000a00 */
[----:B------:R-:W5:Y:S08]  /*0070*/  LDC.64 R12, c[0x0][0x220] ;  /* 0x00008800ff0c7b82 */ /* 0x000f700000000a00 */
[----:B------:R-:W4:Y:S01]  /*0080*/  LDC.64 R4, c[0x0][0x228] ;  /* 0x00008a00ff047b82 */ /* 0x000f220000000a00 */
[----:B-1----:R-:W-:-:S05]  /*0090*/  IMAD.SHL.U32 R0, R0, 0x2, RZ ;  /* 0x0000000200007824 */ /* 0x002fca00078e00ff */
[----:B------:R-:W-:-:S05]  /*00a0*/  LOP3.LUT R0, R0, 0xfe, RZ, 0xc0, !PT ;  /* 0x000000fe00007812 */ /* 0x000fca00078ec0ff */
[----:B---3--:R-:W-:-:S04]  /*00b0*/  IMAD R7, R7, 0x100, R0 ;  /* 0x0000010007077824 */ /* 0x008fc800078e0200 */
[C---:B--2---:R-:W-:Y:S01]  /*00c0*/  IMAD.WIDE R8, R7.reuse, 0x4, R8 ;  /* 0x0000000407087825 */ /* 0x044fe200078e0208 */
[----:B------:R-:W-:-:S13]  /*00d0*/  ISETP.GE.AND P0, PT, R7, 0x200, PT ;  /* 0x000002000700780c */ /* 0x000fda0003f06270 */
[----:B------:R4:W2:Y:S01]  /*00e0*/  @!P0 LDG.E.64 R2, desc[UR4][R8.64] ;  /* 0x0000000408028981 */ /* 0x0008a2000c1e1b00 */
[----:B------:R-:W-:-:S04]  /*00f0*/  SHF.R.S32.HI R0, RZ, 0x1f, R7 ;  /* 0x0000001fff007819 */ /* 0x000fc80000011407 */
[----:B------:R-:W-:-:S04]  /*0100*/  LEA.HI R0, R0, R7, RZ, 0x7 ;  /* 0x0000000700007211 */ /* 0x000fc800078f38ff */
[----:B------:R-:W-:Y:S02]  /*0110*/  LOP3.LUT R14, R0, 0xffffff80, RZ, 0xc0, !PT ;  /* 0xffffff80000e7812 */ /* 0x000fe400078ec0ff */
[----:B------:R-:W-:Y:S02]  /*0120*/  SHF.R.S32.HI R0, RZ, 0x7, R0 ;  /* 0x00000007ff007819 */ /* 0x000fe40000011400 */
[----:B------:R-:W-:Y:S02]  /*0130*/  IADD3 R15, R7, -R14, RZ ;  /* 0x8000000e070f7210 */ /* 0x000fe40007ffe0ff */
[----:B------:R-:W1:Y:S03]  /*0140*/  LDC.64 R6, c[0x0][0x230] ;  /* 0x00008c00ff067b82 */ /* 0x000e660000000a00 */
[----:B------:R-:W-:-:S04]  /*0150*/  IMAD R15, R0, 0xf00, R15 ;  /* 0x00000f00000f7824 */ /* 0x000fc800078e020f */
[----:B------:R-:W-:Y:S02]  /*0160*/  IMAD.IADD R17, R14, 0x1, R15 ;  /* 0x000000010e117824 */ /* 0x000fe400078e020f */
[----:B----4-:R-:W-:-:S03]  /*0170*/  IMAD.WIDE R8, R15, 0x4, R10 ;  /* 0x000000040f087825 */ /* 0x010fc600078e020a */
[----:B------:R-:W-:Y:S01]  /*0180*/  IADD3 R19, R14, R17, RZ ;  /* 0x000000110e137210 */ /* 0x000fe20007ffe0ff */
[----:B-----5:R-:W-:-:S04]  /*0190*/  IMAD.WIDE R10, R17, 0x4, R12 ;  /* 0x00000004110a7825 */ /* 0x020fc800078e020c */
[----:B0-----:R-:W-:Y:S01]  /*01a0*/  IMAD.WIDE R4, R19, 0x4, R4 ;  /* 0x0000000413047825 */ /* 0x001fe200078e0204 */
[----:B------:R-:W-:-:S05]  /*01b0*/  IADD3 R19, R14, R19, RZ ;  /* 0x000000130e137210 */ /* 0x000fca0007ffe0ff */
[----:B-1----:R-:W-:Y:S01]  /*01c0*/  IMAD.WIDE R6, R19, 0x4, R6 ;  /* 0x0000000413067825 */ /* 0x002fe200078e0206 */
[----:B--2---:R0:W-:Y:S04]  /*01d0*/  @!P0 STG.E.64 desc[UR4][R8.64], R2 ;  /* 0x0000000208008986 */ /* 0x0041e8000c101b04 */
[----:B------:R0:W-:Y:S04]  /*01e0*/  @!P0 STG.E.64 desc[UR4][R10.64], R2 ;  /* 0x000000020a008986 */ /* 0x0001e8000c101b04 */
[----:B------:R0:W-:Y:S02]  /*01f0*/  @!P0 STG.E.64 desc[UR4][R4.64], R2 ;  /* 0x0000000204008986 */ /* 0x0001e4000c101b04 */
[----:B0-----:R-:W-:Y:S05]  /*0200*/  @P0 EXIT ;  /* 0x000000000000094d */ /* 0x001fea0003800000 */
[----:B------:R-:W-:Y:S01]  /*0210*/  STG.E.64 desc[UR4][R6.64], R2 ;  /* 0x0000000206007986 */ /* 0x000fe2000c101b04 */
[----:B------:R-:W-:Y:S05]  /*0220*/  EXIT ;  /* 0x000000000000794d */ /* 0x000fea0003800000 */
.L_x_0:
[----:B------:R-:W-:-:S00]  /*0230*/  BRA `(.L_x_0) ;  /* 0xfffffffc00fc7947 */ /* 0x000fc0000383ffff */
[----:B------:R-:W-:-:S00]  /*0240*/  NOP ;  /* 0x0000000000007918 */ /* 0x000fc00000000000 */
        /* <DEDUP_REMOVED lines=11> */
.L_x_1:


//--------------------- .nv.constant0.triton_poi_fused_cat_101 --------------------------
	.section	.nv.constant0.triton_poi_fused_cat_101,"a",@progbits
	.sectionflags	@""
	.align	4
.nv.constant0.triton_poi_fused_cat_101:
	.zero		572
